//
// Generated by NVIDIA NVVM Compiler
//
// Compiler Build ID: CL-36424714
// Cuda compilation tools, release 13.0, V13.0.88
// Based on NVVM 20.0.0
//

.version 9.0
.target sm_100
.address_size 64

	// .globl	_Z3addPiS_S_ii

.visible .entry _Z3addPiS_S_ii(
	.param .u64 .ptr .align 1 _Z3addPiS_S_ii_param_0,
	.param .u64 .ptr .align 1 _Z3addPiS_S_ii_param_1,
	.param .u64 .ptr .align 1 _Z3addPiS_S_ii_param_2,
	.param .u32 _Z3addPiS_S_ii_param_3,
	.param .u32 _Z3addPiS_S_ii_param_4
)
{
	.reg .pred 	%p<4>;
	.reg .b32 	%r<17>;
	.reg .b64 	%rd<11>;

	ld.param.u64 	%rd1, [_Z3addPiS_S_ii_param_0];
	ld.param.u64 	%rd2, [_Z3addPiS_S_ii_param_1];
	ld.param.u64 	%rd3, [_Z3addPiS_S_ii_param_2];
	ld.param.u32 	%r4, [_Z3addPiS_S_ii_param_3];
	ld.param.u32 	%r3, [_Z3addPiS_S_ii_param_4];
	mov.u32 	%r6, %ctaid.x;
	mov.u32 	%r7, %ntid.x;
	mov.u32 	%r8, %tid.x;
	mad.lo.s32 	%r1, %r6, %r7, %r8;
	mov.u32 	%r9, %ctaid.y;
	mov.u32 	%r10, %ntid.y;
	mov.u32 	%r11, %tid.y;
	mad.lo.s32 	%r12, %r9, %r10, %r11;
	setp.ge.s32 	%p1, %r1, %r3;
	setp.ge.s32 	%p2, %r12, %r4;
	or.pred  	%p3, %p1, %p2;
	@%p3 bra 	$L__BB0_2;
	cvta.to.global.u64 	%rd4, %rd1;
	cvta.to.global.u64 	%rd5, %rd2;
	cvta.to.global.u64 	%rd6, %rd3;
	mad.lo.s32 	%r13, %r3, %r12, %r1;
	mul.wide.s32 	%rd7, %r13, 4;
	add.s64 	%rd8, %rd4, %rd7;
	ld.global.u32 	%r14, [%rd8];
	add.s64 	%rd9, %rd5, %rd7;
	ld.global.u32 	%r15, [%rd9];
	add.s32 	%r16, %r15, %r14;
	add.s64 	%rd10, %rd6, %rd7;
	st.global.u32 	[%rd10], %r16;
$L__BB0_2:
	ret;

}


// ===== COMPILED SASS (sm_100) =====

	.target	sm_100

	.elftype	@"ET_EXEC"


//--------------------- .note.nv.tkinfo           --------------------------
	.section	.note.nv.tkinfo,"",@"SHT_NOTE"
	.sectionflags	@"SHF_NOTE_NV_TKINFO"
	.tkinfo
        /*0018*/ 	.word	0x00000002
        /*0030*/ 	.string	""
        /*0030*/ 	.string	"ptxas"
        /*0030*/ 	.string	"Cuda compilation tools, release 13.0, V13.0.88"
        /*0030*/ 	.string	"Build cuda_13.0.r13.0/compiler.36424714_0"
        /*0030*/ 	.string	"-arch sm_100 -m 64 "



//--------------------- .note.nv.cuinfo           --------------------------
	.section	.note.nv.cuinfo,"",@"SHT_NOTE"
	.sectionflags	@"SHF_NOTE_NV_CUINFO"
        /*0018*/ 	.short	0x0002
        /*001a*/ 	.short	0x0064
        /*001c*/ 	.short	0x0082
	.zero		2


//--------------------- .nv.info                  --------------------------
	.section	.nv.info,"",@"SHT_CUDA_INFO"
	.align	4


	//----- nvinfo : EIATTR_REGCOUNT
	.align		4
        /*0000*/ 	.byte	0x04, 0x2f
        /*0002*/ 	.short	(.L_1 - .L_0)
	.align		4
.L_0:
        /*0004*/ 	.word	index@(_Z3addPiS_S_ii)
        /*0008*/ 	.word	0x0000000c


	//----- nvinfo : EIATTR_FRAME_SIZE
	.align		4
.L_1:
        /*000c*/ 	.byte	0x04, 0x11
        /*000e*/ 	.short	(.L_3 - .L_2)
	.align		4
.L_2:
        /*0010*/ 	.word	index@(_Z3addPiS_S_ii)
        /*0014*/ 	.word	0x00000000


	//----- nvinfo : EIATTR_MIN_STACK_SIZE
	.align		4
.L_3:
        /*0018*/ 	.byte	0x04, 0x12
        /*001a*/ 	.short	(.L_5 - .L_4)
	.align		4
.L_4:
        /*001c*/ 	.word	index@(_Z3addPiS_S_ii)
        /*0020*/ 	.word	0x00000000
.L_5:


//--------------------- .nv.compat                --------------------------
	.section	.nv.compat,"",@"SHT_CUDA_COMPAT_INFO"
	.align	4
        /*0000*/ 	.byte	0x02, 0x09, 0x00, 0x00, 0x02, 0x02, 0x01, 0x00, 0x02, 0x05, 0x05, 0x00, 0x03, 0x07, 0x01, 0x01
        /*0010*/ 	.byte	0x02, 0x03, 0x00, 0x00, 0x02, 0x06, 0x01, 0x00, 0x04, 0x0b, 0x08, 0x00, 0x09, 0x00, 0x00, 0x00
        /*0020*/ 	.byte	0x00, 0x00, 0x00, 0x00


//--------------------- .nv.info._Z3addPiS_S_ii   --------------------------
	.section	.nv.info._Z3addPiS_S_ii,"",@"SHT_CUDA_INFO"
	.sectionflags	@""
	.align	4


	//----- nvinfo : EIATTR_CUDA_API_VERSION
	.align		4
        /*0000*/ 	.byte	0x04, 0x37
        /*0002*/ 	.short	(.L_7 - .L_6)
.L_6:
        /*0004*/ 	.word	0x00000082


	//----- nvinfo : EIATTR_KPARAM_INFO
	.align		4
.L_7:
        /*0008*/ 	.byte	0x04, 0x17
        /*000a*/ 	.short	(.L_9 - .L_8)
.L_8:
        /*000c*/ 	.word	0x00000000
        /*0010*/ 	.short	0x0004
        /*0012*/ 	.short	0x001c
        /*0014*/ 	.byte	0x00, 0xf0, 0x11, 0x00


	//----- nvinfo : EIATTR_KPARAM_INFO
	.align		4
.L_9:
        /*0018*/ 	.byte	0x04, 0x17
        /*001a*/ 	.short	(.L_11 - .L_10)
.L_10:
        /*001c*/ 	.word	0x00000000
        /*0020*/ 	.short	0x0003
        /*0022*/ 	.short	0x0018
        /*0024*/ 	.byte	0x00, 0xf0, 0x11, 0x00


	//----- nvinfo : EIATTR_KPARAM_INFO
	.align		4
.L_11:
        /*0028*/ 	.byte	0x04, 0x17
        /*002a*/ 	.short	(.L_13 - .L_12)
.L_12:
        /*002c*/ 	.word	0x00000000
        /*0030*/ 	.short	0x0002
        /*0032*/ 	.short	0x0010
        /*0034*/ 	.byte	0x00, 0xf5, 0x21, 0x00


	//----- nvinfo : EIATTR_KPARAM_INFO
	.align		4
.L_13:
        /*0038*/ 	.byte	0x04, 0x17
        /*003a*/ 	.short	(.L_15 - .L_14)
.L_14:
        /*003c*/ 	.word	0x00000000
        /*0040*/ 	.short	0x0001
        /*0042*/ 	.short	0x0008
        /*0044*/ 	.byte	0x00, 0xf5, 0x21, 0x00


	//----- nvinfo : EIATTR_KPARAM_INFO
	.align		4
.L_15:
        /*0048*/ 	.byte	0x04, 0x17
        /*004a*/ 	.short	(.L_17 - .L_16)
.L_16:
        /*004c*/ 	.word	0x00000000
        /*0050*/ 	.short	0x0000
        /*0052*/ 	.short	0x0000
        /*0054*/ 	.byte	0x00, 0xf5, 0x21, 0x00


	//----- nvinfo : EIATTR_SPARSE_MMA_MASK
	.align		4
.L_17:
        /*0058*/ 	.byte	0x03, 0x50
        /*005a*/ 	.short	0x0000


	//----- nvinfo : EIATTR_MAXREG_COUNT
	.align		4
        /*005c*/ 	.byte	0x03, 0x1b
        /*005e*/ 	.short	0x00ff


	//----- nvinfo : EIATTR_MERCURY_ISA_VERSION
	.align		4
        /*0060*/ 	.byte	0x03, 0x5f
        /*0062*/ 	.short	0x0101


	//----- nvinfo : EIATTR_VRC_CTA_INIT_COUNT
	.align		4
        /*0064*/ 	.byte	0x02, 0x4a
	.zero		1
	.zero		1


	//----- nvinfo : EIATTR_EXIT_INSTR_OFFSETS
	.align		4
        /*0068*/ 	.byte	0x04, 0x1c
        /*006a*/ 	.short	(.L_19 - .L_18)


	//   ....[0]....
.L_18:
        /*006c*/ 	.word	0x000000c0


	//   ....[1]....
        /*0070*/ 	.word	0x00000190


	//----- nvinfo : EIATTR_CBANK_PARAM_SIZE
	.align		4
.L_19:
        /*0074*/ 	.byte	0x03, 0x19
        /*0076*/ 	.short	0x0020


	//----- nvinfo : EIATTR_PARAM_CBANK
	.align		4
        /*0078*/ 	.byte	0x04, 0x0a
        /*007a*/ 	.short	(.L_21 - .L_20)
	.align		4
.L_20:
        /*007c*/ 	.word	index@(.nv.constant0._Z3addPiS_S_ii)
        /*0080*/ 	.short	0x0380
        /*0082*/ 	.short	0x0020


	//----- nvinfo : EIATTR_SW_WAR
	.align		4
.L_21:
        /*0084*/ 	.byte	0x04, 0x36
        /*0086*/ 	.short	(.L_23 - .L_22)
.L_22:
        /*0088*/ 	.word	0x00000008
.L_23:


//--------------------- .nv.callgraph             --------------------------
	.section	.nv.callgraph,"",@"SHT_CUDA_CALLGRAPH"
	.align	4
	.sectionentsize	8
	.align		4
        /*0000*/ 	.word	0x00000000
	.align		4
        /*0004*/ 	.word	0xffffffff
	.align		4
        /*0008*/ 	.word	0x00000000
	.align		4
        /*000c*/ 	.word	0xfffffffe
	.align		4
        /*0010*/ 	.word	0x00000000
	.align		4
        /*0014*/ 	.word	0xfffffffd
	.align		4
        /*0018*/ 	.word	0x00000000
	.align		4
        /*001c*/ 	.word	0xfffffffc


//--------------------- .text._Z3addPiS_S_ii      --------------------------
	.section	.text._Z3addPiS_S_ii,"ax",@progbits
	.align	128
        .global         _Z3addPiS_S_ii
        .type           _Z3addPiS_S_ii,@function
        .size           _Z3addPiS_S_ii,(.L_x_1 - _Z3addPiS_S_ii)
        .other          _Z3addPiS_S_ii,@"STO_CUDA_ENTRY STV_DEFAULT"
_Z3addPiS_S_ii:
.text._Z3addPiS_S_ii:
[----:B------:R-:W-:Y:S01]  /*0000*/  LDC R1, c[0x0][0x37c] ;  /* 0x0000df00ff017b82 */ /* 0x000fe20000000800 */
[----:B------:R-:W0:Y:S07]  /*0010*/  S2R R2, SR_TID.Y ;  /* 0x0000000000027919 */ /* 0x000e2e0000002200 */
[----:B------:R-:W1:Y:S01]  /*0020*/  LDC R0, c[0x0][0x360] ;  /* 0x0000d800ff007b82 */ /* 0x000e620000000800 */
[----:B------:R-:W2:Y:S01]  /*0030*/  LDCU.64 UR6, c[0x0][0x398] ;  /* 0x00007300ff0677ac */ /* 0x000ea20008000a00 */
[----:B------:R-:W1:Y:S06]  /*0040*/  S2R R3, SR_TID.X ;  /* 0x0000000000037919 */ /* 0x000e6c0000002100 */
[----:B------:R-:W0:Y:S08]  /*0050*/  S2UR UR5, SR_CTAID.Y ;  /* 0x00000000000579c3 */ /* 0x000e300000002600 */
[----:B------:R-:W0:Y:S08]  /*0060*/  LDC R7, c[0x0][0x364] ;  /* 0x0000d900ff077b82 */ /* 0x000e300000000800 */
[----:B------:R-:W1:Y:S01]  /*0070*/  S2UR UR4, SR_CTAID.X ;  /* 0x00000000000479c3 */ /* 0x000e620000002500 */
[----:B0-----:R-:W-:-:S05]  /*0080*/  IMAD R7, R7, UR5, R2 ;  /* 0x0000000507077c24 */ /* 0x001fca000f8e0202 */
[----:B--2---:R-:W-:Y:S01]  /*0090*/  ISETP.GE.AND P0, PT, R7, UR6, PT ;  /* 0x0000000607007c0c */ /* 0x004fe2000bf06270 */
[----:B-1----:R-:W-:-:S05]  /*00a0*/  IMAD R0, R0, UR4, R3 ;  /* 0x0000000400007c24 */ /* 0x002fca000f8e0203 */
[----:B------:R-:W-:-:S13]  /*00b0*/  ISETP.GE.OR P0, PT, R0, UR7, P0 ;  /* 0x0000000700007c0c */ /* 0x000fda0008706670 */
[----:B------:R-:W-:Y:S05]  /*00c0*/  @P0 EXIT ;  /* 0x000000000000094d */ /* 0x000fea0003800000 */
[----:B------:R-:W0:Y:S01]  /*00d0*/  LDC.64 R2, c[0x0][0x380] ;  /* 0x0000e000ff027b82 */ /* 0x000e220000000a00 */
[----:B------:R-:W1:Y:S01]  /*00e0*/  LDCU.64 UR4, c[0x0][0x358] ;  /* 0x00006b00ff0477ac */ /* 0x000e620008000a00 */
[----:B------:R-:W-:-:S06]  /*00f0*/  IMAD R9, R7, UR7, R0 ;  /* 0x0000000707097c24 */ /* 0x000fcc000f8e0200 */
[----:B------:R-:W2:Y:S08]  /*0100*/  LDC.64 R4, c[0x0][0x388] ;  /* 0x0000e200ff047b82 */ /* 0x000eb00000000a00 */
[----:B------:R-:W3:Y:S01]  /*0110*/  LDC.64 R6, c[0x0][0x390] ;  /* 0x0000e400ff067b82 */ /* 0x000ee20000000a00 */
[----:B0-----:R-:W-:-:S06]  /*0120*/  IMAD.WIDE R2, R9, 0x4, R2 ;  /* 0x0000000409027825 */ /* 0x001fcc00078e0202 */
[----:B-1----:R-:W4:Y:S01]  /*0130*/  LDG.E R2, desc[UR4][R2.64] ;  /* 0x0000000402027981 */ /* 0x002f22000c1e1900 */
[----:B--2---:R-:W-:-:S06]  /*0140*/  IMAD.WIDE R4, R9, 0x4, R4 ;  /* 0x0000000409047825 */ /* 0x004fcc00078e0204 */
[----:B------:R-:W4:Y:S01]  /*0150*/  LDG.E R5, desc[UR4][R4.64] ;  /* 0x0000000404057981 */ /* 0x000f22000c1e1900 */
[----:B---3--:R-:W-:Y:S01]  /*0160*/  IMAD.WIDE R6, R9, 0x4, R6 ;  /* 0x0000000409067825 */ /* 0x008fe200078e0206 */
[----:B----4-:R-:W-:-:S05]  /*0170*/  IADD3 R9, PT, PT, R2, R5, RZ ;  /* 0x0000000502097210 */ /* 0x010fca0007ffe0ff */
[----:B------:R-:W-:Y:S01]  /*0180*/  STG.E desc[UR4][R6.64], R9 ;  /* 0x0000000906007986 */ /* 0x000fe2000c101904 */
[----:B------:R-:W-:Y:S05]  /*0190*/  EXIT ;  /* 0x000000000000794d */ /* 0x000fea0003800000 */
.L_x_0:
[----:B------:R-:W-:-:S00]  /*01a0*/  BRA `(.L_x_0) ;  /* 0xfffffffc00fc7947 */ /* 0x000fc0000383ffff */
[----:B------:R-:W-:-:S00]  /*01b0*/  NOP ;  /* 0x0000000000007918 */ /* 0x000fc00000000000 */
        /* <DEDUP_REMOVED lines=12> */
.L_x_1:


//--------------------- .nv.shared.reserved.0     --------------------------
	.section	.nv.shared.reserved.0,"aw",@nobits
	.weak		__nv_reservedSMEM_offset_0_alias
	.size		__nv_reservedSMEM_offset_0_alias, 0, 64
	.other		__nv_reservedSMEM_offset_0_alias,@"STO_CUDA_RESERVED_SHARED STV_DEFAULT"
__nv_reservedSMEM_offset_0_alias:
	.zero		0
	.zero		64


//--------------------- .nv.constant0._Z3addPiS_S_ii --------------------------
	.section	.nv.constant0._Z3addPiS_S_ii,"a",@progbits
	.sectionflags	@""
	.align	4
.nv.constant0._Z3addPiS_S_ii:
	.zero		928


//--------------------- SYMBOLS --------------------------

	.type		.nv.reservedSmem.offset0,@object
	.size		.nv.reservedSmem.offset0,0x4
